//
// Generated by NVIDIA NVVM Compiler
//
// Compiler Build ID: CL-36424714
// Cuda compilation tools, release 13.0, V13.0.88
// Based on NVVM 20.0.0
//

.version 9.0
.target sm_100
.address_size 64

	// .globl	_Z13device_kernelPfii

.visible .entry _Z13device_kernelPfii(
	.param .u64 .ptr .align 1 _Z13device_kernelPfii_param_0,
	.param .u32 _Z13device_kernelPfii_param_1,
	.param .u32 _Z13device_kernelPfii_param_2
)
{
	.reg .b32 	%r<6>;
	.reg .b32 	%f<2>;
	.reg .b64 	%rd<7>;

	ld.param.u64 	%rd1, [_Z13device_kernelPfii_param_0];
	ld.param.u32 	%r1, [_Z13device_kernelPfii_param_2];
	cvta.to.global.u64 	%rd2, %rd1;
	mov.u32 	%r2, %tid.x;
	mov.u32 	%r3, %tid.y;
	bar.sync 	0;
	mad.lo.s32 	%r4, %r1, %r2, %r3;
	mul.wide.s32 	%rd3, %r4, 4;
	add.s64 	%rd4, %rd2, %rd3;
	ld.global.f32 	%f1, [%rd4];
	mad.lo.s32 	%r5, %r1, %r3, %r2;
	mul.wide.s32 	%rd5, %r5, 4;
	add.s64 	%rd6, %rd2, %rd5;
	st.global.f32 	[%rd6], %f1;
	ret;

}


// ===== COMPILED SASS (sm_100) =====

	.target	sm_100

	.elftype	@"ET_EXEC"


//--------------------- .note.nv.tkinfo           --------------------------
	.section	.note.nv.tkinfo,"",@"SHT_NOTE"
	.sectionflags	@"SHF_NOTE_NV_TKINFO"
	.tkinfo
        /*0018*/ 	.word	0x00000002
        /*0030*/ 	.string	""
        /*0030*/ 	.string	"ptxas"
        /*0030*/ 	.string	"Cuda compilation tools, release 13.0, V13.0.88"
        /*0030*/ 	.string	"Build cuda_13.0.r13.0/compiler.36424714_0"
        /*0030*/ 	.string	"-arch sm_100 -m 64 "



//--------------------- .note.nv.cuinfo           --------------------------
	.section	.note.nv.cuinfo,"",@"SHT_NOTE"
	.sectionflags	@"SHF_NOTE_NV_CUINFO"
        /*0018*/ 	.short	0x0002
        /*001a*/ 	.short	0x0064
        /*001c*/ 	.short	0x0082
	.zero		2


//--------------------- .nv.info                  --------------------------
	.section	.nv.info,"",@"SHT_CUDA_INFO"
	.align	4


	//----- nvinfo : EIATTR_REGCOUNT
	.align		4
        /*0000*/ 	.byte	0x04, 0x2f
        /*0002*/ 	.short	(.L_1 - .L_0)
	.align		4
.L_0:
        /*0004*/ 	.word	index@(_Z13device_kernelPfii)
        /*0008*/ 	.word	0x0000000a


	//----- nvinfo : EIATTR_FRAME_SIZE
	.align		4
.L_1:
        /*000c*/ 	.byte	0x04, 0x11
        /*000e*/ 	.short	(.L_3 - .L_2)
	.align		4
.L_2:
        /*0010*/ 	.word	index@(_Z13device_kernelPfii)
        /*0014*/ 	.word	0x00000000


	//----- nvinfo : EIATTR_MIN_STACK_SIZE
	.align		4
.L_3:
        /*0018*/ 	.byte	0x04, 0x12
        /*001a*/ 	.short	(.L_5 - .L_4)
	.align		4
.L_4:
        /*001c*/ 	.word	index@(_Z13device_kernelPfii)
        /*0020*/ 	.word	0x00000000
.L_5:


//--------------------- .nv.compat                --------------------------
	.section	.nv.compat,"",@"SHT_CUDA_COMPAT_INFO"
	.align	4
        /*0000*/ 	.byte	0x02, 0x09, 0x00, 0x00, 0x02, 0x02, 0x01, 0x00, 0x02, 0x05, 0x05, 0x00, 0x03, 0x07, 0x01, 0x01
        /*0010*/ 	.byte	0x02, 0x03, 0x00, 0x00, 0x02, 0x06, 0x01, 0x00, 0x04, 0x0b, 0x08, 0x00, 0x09, 0x00, 0x00, 0x00
        /*0020*/ 	.byte	0x00, 0x00, 0x00, 0x00


//--------------------- .nv.info._Z13device_kernelPfii --------------------------
	.section	.nv.info._Z13device_kernelPfii,"",@"SHT_CUDA_INFO"
	.sectionflags	@""
	.align	4


	//----- nvinfo : EIATTR_CUDA_API_VERSION
	.align		4
        /*0000*/ 	.byte	0x04, 0x37
        /*0002*/ 	.short	(.L_7 - .L_6)
.L_6:
        /*0004*/ 	.word	0x00000082


	//----- nvinfo : EIATTR_KPARAM_INFO
	.align		4
.L_7:
        /*0008*/ 	.byte	0x04, 0x17
        /*000a*/ 	.short	(.L_9 - .L_8)
.L_8:
        /*000c*/ 	.word	0x00000000
        /*0010*/ 	.short	0x0002
        /*0012*/ 	.short	0x000c
        /*0014*/ 	.byte	0x00, 0xf0, 0x11, 0x00


	//----- nvinfo : EIATTR_KPARAM_INFO
	.align		4
.L_9:
        /*0018*/ 	.byte	0x04, 0x17
        /*001a*/ 	.short	(.L_11 - .L_10)
.L_10:
        /*001c*/ 	.word	0x00000000
        /*0020*/ 	.short	0x0001
        /*0022*/ 	.short	0x0008
        /*0024*/ 	.byte	0x00, 0xf0, 0x11, 0x00


	//----- nvinfo : EIATTR_KPARAM_INFO
	.align		4
.L_11:
        /*0028*/ 	.byte	0x04, 0x17
        /*002a*/ 	.short	(.L_13 - .L_12)
.L_12:
        /*002c*/ 	.word	0x00000000
        /*0030*/ 	.short	0x0000
        /*0032*/ 	.short	0x0000
        /*0034*/ 	.byte	0x00, 0xf5, 0x21, 0x00


	//----- nvinfo : EIATTR_SPARSE_MMA_MASK
	.align		4
.L_13:
        /*0038*/ 	.byte	0x03, 0x50
        /*003a*/ 	.short	0x0000


	//----- nvinfo : EIATTR_MAXREG_COUNT
	.align		4
        /*003c*/ 	.byte	0x03, 0x1b
        /*003e*/ 	.short	0x00ff


	//----- nvinfo : EIATTR_NUM_BARRIERS
	.align		4
        /*0040*/ 	.byte	0x02, 0x4c
        /*0042*/ 	.byte	0x01
	.zero		1


	//----- nvinfo : EIATTR_MERCURY_ISA_VERSION
	.align		4
        /*0044*/ 	.byte	0x03, 0x5f
        /*0046*/ 	.short	0x0101


	//----- nvinfo : EIATTR_VRC_CTA_INIT_COUNT
	.align		4
        /*0048*/ 	.byte	0x02, 0x4a
	.zero		1
	.zero		1


	//----- nvinfo : EIATTR_EXIT_INSTR_OFFSETS
	.align		4
        /*004c*/ 	.byte	0x04, 0x1c
        /*004e*/ 	.short	(.L_15 - .L_14)


	//   ....[0]....
.L_14:
        /*0050*/ 	.word	0x000000d0


	//----- nvinfo : EIATTR_CBANK_PARAM_SIZE
	.align		4
.L_15:
        /*0054*/ 	.byte	0x03, 0x19
        /*0056*/ 	.short	0x0010


	//----- nvinfo : EIATTR_PARAM_CBANK
	.align		4
        /*0058*/ 	.byte	0x04, 0x0a
        /*005a*/ 	.short	(.L_17 - .L_16)
	.align		4
.L_16:
        /*005c*/ 	.word	index@(.nv.constant0._Z13device_kernelPfii)
        /*0060*/ 	.short	0x0380
        /*0062*/ 	.short	0x0010


	//----- nvinfo : EIATTR_SW_WAR
	.align		4
.L_17:
        /*0064*/ 	.byte	0x04, 0x36
        /*0066*/ 	.short	(.L_19 - .L_18)
.L_18:
        /*0068*/ 	.word	0x00000008
.L_19:


//--------------------- .nv.callgraph             --------------------------
	.section	.nv.callgraph,"",@"SHT_CUDA_CALLGRAPH"
	.align	4
	.sectionentsize	8
	.align		4
        /*0000*/ 	.word	0x00000000
	.align		4
        /*0004*/ 	.word	0xffffffff
	.align		4
        /*0008*/ 	.word	0x00000000
	.align		4
        /*000c*/ 	.word	0xfffffffe
	.align		4
        /*0010*/ 	.word	0x00000000
	.align		4
        /*0014*/ 	.word	0xfffffffd
	.align		4
        /*0018*/ 	.word	0x00000000
	.align		4
        /*001c*/ 	.word	0xfffffffc


//--------------------- .text._Z13device_kernelPfii --------------------------
	.section	.text._Z13device_kernelPfii,"ax",@progbits
	.align	128
        .global         _Z13device_kernelPfii
        .type           _Z13device_kernelPfii,@function
        .size           _Z13device_kernelPfii,(.L_x_1 - _Z13device_kernelPfii)
        .other          _Z13device_kernelPfii,@"STO_CUDA_ENTRY STV_DEFAULT"
_Z13device_kernelPfii:
.text._Z13device_kernelPfii:
[----:B------:R-:W-:Y:S01]  /*0000*/  LDC R1, c[0x0][0x37c] ;  /* 0x0000df00ff017b82 */ /* 0x000fe20000000800 */
[----:B------:R-:W0:Y:S07]  /*0010*/  S2R R7, SR_TID.X ;  /* 0x0000000000077919 */ /* 0x000e2e0000002100 */
[----:B------:R-:W1:Y:S01]  /*0020*/  LDC.64 R4, c[0x0][0x380] ;  /* 0x0000e000ff047b82 */ /* 0x000e620000000a00 */
[----:B------:R-:W0:Y:S01]  /*0030*/  LDCU UR6, c[0x0][0x38c] ;  /* 0x00007180ff0677ac */ /* 0x000e220008000800 */
[----:B------:R-:W0:Y:S01]  /*0040*/  S2R R0, SR_TID.Y ;  /* 0x0000000000007919 */ /* 0x000e220000002200 */
[----:B------:R-:W2:Y:S01]  /*0050*/  LDCU.64 UR4, c[0x0][0x358] ;  /* 0x00006b00ff0477ac */ /* 0x000ea20008000a00 */
[----:B0-----:R-:W-:-:S04]  /*0060*/  IMAD R3, R7, UR6, R0 ;  /* 0x0000000607037c24 */ /* 0x001fc8000f8e0200 */
[----:B-1----:R-:W-:Y:S01]  /*0070*/  IMAD.WIDE R2, R3, 0x4, R4 ;  /* 0x0000000403027825 */ /* 0x002fe200078e0204 */
[----:B------:R-:W-:Y:S06]  /*0080*/  BAR.SYNC.DEFER_BLOCKING 0x0 ;  /* 0x0000000000007b1d */ /* 0x000fec0000010000 */
[----:B--2---:R-:W2:Y:S01]  /*0090*/  LDG.E R3, desc[UR4][R2.64] ;  /* 0x0000000402037981 */ /* 0x004ea2000c1e1900 */
[----:B------:R-:W-:-:S04]  /*00a0*/  IMAD R7, R0, UR6, R7 ;  /* 0x0000000600077c24 */ /* 0x000fc8000f8e0207 */
[----:B------:R-:W-:-:S05]  /*00b0*/  IMAD.WIDE R4, R7, 0x4, R4 ;  /* 0x0000000407047825 */ /* 0x000fca00078e0204 */
[----:B--2---:R-:W-:Y:S01]  /*00c0*/  STG.E desc[UR4][R4.64], R3 ;  /* 0x0000000304007986 */ /* 0x004fe2000c101904 */
[----:B------:R-:W-:Y:S05]  /*00d0*/  EXIT ;  /* 0x000000000000794d */ /* 0x000fea0003800000 */
.L_x_0:
[----:B------:R-:W-:-:S00]  /*00e0*/  BRA `(.L_x_0) ;  /* 0xfffffffc00fc7947 */ /* 0x000fc0000383ffff */
[----:B------:R-:W-:-:S00]  /*00f0*/  NOP ;  /* 0x0000000000007918 */ /* 0x000fc00000000000 */
        /* <DEDUP_REMOVED lines=8> */
.L_x_1:


//--------------------- .nv.shared.reserved.0     --------------------------
	.section	.nv.shared.reserved.0,"aw",@nobits
	.weak		__nv_reservedSMEM_offset_0_alias
	.size		__nv_reservedSMEM_offset_0_alias, 0, 64
	.other		__nv_reservedSMEM_offset_0_alias,@"STO_CUDA_RESERVED_SHARED STV_DEFAULT"
__nv_reservedSMEM_offset_0_alias:
	.zero		0
	.zero		64


//--------------------- .nv.constant0._Z13device_kernelPfii --------------------------
	.section	.nv.constant0._Z13device_kernelPfii,"a",@progbits
	.sectionflags	@""
	.align	4
.nv.constant0._Z13device_kernelPfii:
	.zero		912


//--------------------- SYMBOLS --------------------------

	.type		.nv.reservedSmem.offset0,@object
	.size		.nv.reservedSmem.offset0,0x4
